	.headerflags	@"EF_CUDA_TEXMODE_UNIFIED EF_CUDA_64BIT_ADDRESS EF_CUDA_ACCELERATORS EF_CUDA_SM90 EF_CUDA_VIRTUAL_SM(EF_CUDA_SM90)"
	.elftype	@"ET_EXEC"


//--------------------- .nv.info                  --------------------------
	.section	.nv.info,"",@"SHT_CUDA_INFO"
	.align	4


	//----- nvinfo : EIATTR_REGCOUNT
	.align		4
        /*0000*/ 	.byte	0x04, 0x2f
        /*0002*/ 	.short	(.L_1 - .L_0)
	.align		4
.L_0:
        /*0004*/ 	.word	index@(triton_poi_fused__sparse_addmm_0)
        /*0008*/ 	.word	0x00000008


	//----- nvinfo : EIATTR_MIN_STACK_SIZE
	.align		4
.L_1:
        /*000c*/ 	.byte	0x04, 0x12
        /*000e*/ 	.short	(.L_3 - .L_2)
	.align		4
.L_2:
        /*0010*/ 	.word	index@(triton_poi_fused__sparse_addmm_0)
        /*0014*/ 	.word	0x00000000


	//----- nvinfo : EIATTR_FRAME_SIZE
	.align		4
.L_3:
        /*0018*/ 	.byte	0x04, 0x11
        /*001a*/ 	.short	(.L_5 - .L_4)
	.align		4
.L_4:
        /*001c*/ 	.word	index@(triton_poi_fused__sparse_addmm_0)
        /*0020*/ 	.word	0x00000000


	//----- nvinfo : EIATTR_MIN_STACK_SIZE
	.align		4
.L_5:
        /*0024*/ 	.byte	0x04, 0x12
        /*0026*/ 	.short	(.L_7 - .L_6)
	.align		4
.L_6:
        /*0028*/ 	.word	index@(triton_poi_fused__sparse_addmm_0)
        /*002c*/ 	.word	0x00000000
.L_7:


//--------------------- .nv.info.triton_poi_fused__sparse_addmm_0 --------------------------
	.section	.nv.info.triton_poi_fused__sparse_addmm_0,"",@"SHT_CUDA_INFO"
	.sectionflags	@""
	.align	4


	//----- nvinfo : EIATTR_CUDA_API_VERSION
	.align		4
        /*0000*/ 	.byte	0x04, 0x37
        /*0002*/ 	.short	(.L_9 - .L_8)
.L_8:
        /*0004*/ 	.word	0x0000007c


	//----- nvinfo : EIATTR_KPARAM_INFO
	.align		4
.L_9:
        /*0008*/ 	.byte	0x04, 0x17
        /*000a*/ 	.short	(.L_11 - .L_10)
.L_10:
        /*000c*/ 	.word	0x00000000
        /*0010*/ 	.short	0x0001
        /*0012*/ 	.short	0x0008
        /*0014*/ 	.byte	0x00, 0xf0, 0x11, 0x00


	//----- nvinfo : EIATTR_KPARAM_INFO
	.align		4
.L_11:
        /*0018*/ 	.byte	0x04, 0x17
        /*001a*/ 	.short	(.L_13 - .L_12)
.L_12:
        /*001c*/ 	.word	0x00000000
        /*0020*/ 	.short	0x0000
        /*0022*/ 	.short	0x0000
        /*0024*/ 	.byte	0x00, 0xf4, 0x21, 0x00


	//----- nvinfo : EIATTR_SPARSE_MMA_MASK
	.align		4
.L_13:
        /*0028*/ 	.byte	0x03, 0x50
        /*002a*/ 	.short	0x0000


	//----- nvinfo : EIATTR_MAXREG_COUNT
	.align		4
        /*002c*/ 	.byte	0x03, 0x1b
        /*002e*/ 	.short	0x00ff


	//----- nvinfo : EIATTR_EXIT_INSTR_OFFSETS
	.align		4
        /*0030*/ 	.byte	0x04, 0x1c
        /*0032*/ 	.short	(.L_15 - .L_14)


	//   ....[0]....
.L_14:
        /*0034*/ 	.word	0x00000090


	//   ....[1]....
        /*0038*/ 	.word	0x000000c0


	//----- nvinfo : EIATTR_REQNTID
	.align		4
.L_15:
        /*003c*/ 	.byte	0x04, 0x10
        /*003e*/ 	.short	(.L_17 - .L_16)
.L_16:
        /*0040*/ 	.word	0x00000020
        /*0044*/ 	.word	0x00000001
        /*0048*/ 	.word	0x00000001


	//----- nvinfo : EIATTR_CBANK_PARAM_SIZE
	.align		4
.L_17:
        /*004c*/ 	.byte	0x03, 0x19
        /*004e*/ 	.short	0x000c


	//----- nvinfo : EIATTR_PARAM_CBANK
	.align		4
        /*0050*/ 	.byte	0x04, 0x0a
        /*0052*/ 	.short	(.L_19 - .L_18)
	.align		4
.L_18:
        /*0054*/ 	.word	index@(.nv.constant0.triton_poi_fused__sparse_addmm_0)
        /*0058*/ 	.short	0x0210
        /*005a*/ 	.short	0x000c


	//----- nvinfo : EIATTR_SW_WAR
	.align		4
.L_19:
        /*005c*/ 	.byte	0x04, 0x36
        /*005e*/ 	.short	(.L_21 - .L_20)
.L_20:
        /*0060*/ 	.word	0x00000008
.L_21:


//--------------------- .nv.callgraph             --------------------------
	.section	.nv.callgraph,"",@"SHT_CUDA_CALLGRAPH"
	.align	4
	.sectionentsize	8
	.align		4
        /*0000*/ 	.word	0x00000000
	.align		4
        /*0004*/ 	.word	0xffffffff
	.align		4
        /*0008*/ 	.word	0x00000000
	.align		4
        /*000c*/ 	.word	0xfffffffe
	.align		4
        /*0010*/ 	.word	0x00000000
	.align		4
        /*0014*/ 	.word	0xfffffffd
	.align		4
        /*0018*/ 	.word	0x00000000
	.align		4
        /*001c*/ 	.word	0xfffffffc


//--------------------- .text.triton_poi_fused__sparse_addmm_0 --------------------------
	.section	.text.triton_poi_fused__sparse_addmm_0,"ax",@progbits
	.align	128
        .global         triton_poi_fused__sparse_addmm_0
        .type           triton_poi_fused__sparse_addmm_0,@function
        .size           triton_poi_fused__sparse_addmm_0,(.L_x_1 - triton_poi_fused__sparse_addmm_0)
        .other          triton_poi_fused__sparse_addmm_0,@"STO_CUDA_ENTRY STV_DEFAULT"
triton_poi_fused__sparse_addmm_0:
.text.triton_poi_fused__sparse_addmm_0:
[----:B------:R-:W0:Y:S02]  /*0000*/  LDC R1, c[0x0][0x28] ;  /* 0x00000a00ff017b82 */ /* 0x000e240000000800 */
[----:B------:R-:W1:Y:S01]  /*0010*/  S2R R4, SR_TID.X ;  /* 0x0000000000047919 */ /* 0x000e620000002100 */
[----:B------:R-:W2:Y:S01]  /*0020*/  LDC.64 R2, c[0x0][0x210] ;  /* 0x00008400ff027b82 */ /* 0x000ea20000000a00 */
[----:B------:R-:W3:Y:S01]  /*0030*/  S2R R5, SR_CTAID.X ;  /* 0x0000000000057919 */ /* 0x000ee20000002500 */
[C---:B-1----:R-:W-:Y:S02]  /*0040*/  LOP3.LUT R0, R4.reuse, 0xf, RZ, 0xc0, !PT ;  /* 0x0000000f04007812 */ /* 0x042fe400078ec0ff */
[----:B------:R-:W-:-:S03]  /*0050*/  LOP3.LUT P0, RZ, R4, 0x10, RZ, 0xc0, !PT ;  /* 0x0000001004ff7812 */ /* 0x000fc6000780c0ff */
[----:B---3--:R-:W-:-:S04]  /*0060*/  IMAD R5, R5, 0x10, R0 ;  /* 0x0000001005057824 */ /* 0x008fc800078e0200 */
[C---:B--2---:R-:W-:Y:S01]  /*0070*/  IMAD.WIDE R2, R5.reuse, 0x4, R2 ;  /* 0x0000000405027825 */ /* 0x044fe200078e0202 */
[----:B------:R-:W-:-:S13]  /*0080*/  ISETP.LT.AND P0, PT, R5, 0x10, !P0 ;  /* 0x000000100500780c */ /* 0x000fda0004701270 */
[----:B------:R-:W-:Y:S05]  /*0090*/  @!P0 EXIT ;  /* 0x000000000000894d */ /* 0x000fea0003800000 */
[----:B------:R-:W-:Y:S02]  /*00a0*/  ULDC.64 UR4, c[0x0][0x208] ;  /* 0x0000820000047ab9 */ /* 0x000fe40000000a00 */
[----:B------:R-:W-:Y:S01]  /*00b0*/  STG.E desc[UR4][R2.64], RZ ;  /* 0x000000ff02007986 */ /* 0x000fe2000c101904 */
[----:B------:R-:W-:Y:S05]  /*00c0*/  EXIT ;  /* 0x000000000000794d */ /* 0x000fea0003800000 */
.L_x_0:
[----:B------:R-:W-:-:S00]  /*00d0*/  BRA `(.L_x_0) ;  /* 0xfffffffc00fc7947 */ /* 0x000fc0000383ffff */
[----:B------:R-:W-:-:S00]  /*00e0*/  NOP ;  /* 0x0000000000007918 */ /* 0x000fc00000000000 */
        /* <DEDUP_REMOVED lines=9> */
.L_x_1:


//--------------------- .nv.constant0.triton_poi_fused__sparse_addmm_0 --------------------------
	.section	.nv.constant0.triton_poi_fused__sparse_addmm_0,"a",@progbits
	.sectionflags	@""
	.align	4
.nv.constant0.triton_poi_fused__sparse_addmm_0:
	.zero		540
